	.headerflags	@"EF_CUDA_TEXMODE_UNIFIED EF_CUDA_64BIT_ADDRESS EF_CUDA_ACCELERATORS EF_CUDA_SM90 EF_CUDA_VIRTUAL_SM(EF_CUDA_SM90)"
	.elftype	@"ET_EXEC"


//--------------------- .nv.info                  --------------------------
	.section	.nv.info,"",@"SHT_CUDA_INFO"
	.align	4


	//----- nvinfo : EIATTR_REGCOUNT
	.align		4
        /*0000*/ 	.byte	0x04, 0x2f
        /*0002*/ 	.short	(.L_1 - .L_0)
	.align		4
.L_0:
        /*0004*/ 	.word	index@(triton_poi_fused_cat_5)
        /*0008*/ 	.word	0x00000016


	//----- nvinfo : EIATTR_MIN_STACK_SIZE
	.align		4
.L_1:
        /*000c*/ 	.byte	0x04, 0x12
        /*000e*/ 	.short	(.L_3 - .L_2)
	.align		4
.L_2:
        /*0010*/ 	.word	index@(triton_poi_fused_cat_5)
        /*0014*/ 	.word	0x00000000


	//----- nvinfo : EIATTR_FRAME_SIZE
	.align		4
.L_3:
        /*0018*/ 	.byte	0x04, 0x11
        /*001a*/ 	.short	(.L_5 - .L_4)
	.align		4
.L_4:
        /*001c*/ 	.word	index@(triton_poi_fused_cat_5)
        /*0020*/ 	.word	0x00000000


	//----- nvinfo : EIATTR_MIN_STACK_SIZE
	.align		4
.L_5:
        /*0024*/ 	.byte	0x04, 0x12
        /*0026*/ 	.short	(.L_7 - .L_6)
	.align		4
.L_6:
        /*0028*/ 	.word	index@(triton_poi_fused_cat_5)
        /*002c*/ 	.word	0x00000000
.L_7:


//--------------------- .nv.info.triton_poi_fused_cat_5 --------------------------
	.section	.nv.info.triton_poi_fused_cat_5,"",@"SHT_CUDA_INFO"
	.sectionflags	@""
	.align	4


	//----- nvinfo : EIATTR_CUDA_API_VERSION
	.align		4
        /*0000*/ 	.byte	0x04, 0x37
        /*0002*/ 	.short	(.L_9 - .L_8)
.L_8:
        /*0004*/ 	.word	0x0000007c


	//----- nvinfo : EIATTR_KPARAM_INFO
	.align		4
.L_9:
        /*0008*/ 	.byte	0x04, 0x17
        /*000a*/ 	.short	(.L_11 - .L_10)
.L_10:
        /*000c*/ 	.word	0x00000000
        /*0010*/ 	.short	0x0006
        /*0012*/ 	.short	0x0030
        /*0014*/ 	.byte	0x00, 0xf0, 0x11, 0x00


	//----- nvinfo : EIATTR_KPARAM_INFO
	.align		4
.L_11:
        /*0018*/ 	.byte	0x04, 0x17
        /*001a*/ 	.short	(.L_13 - .L_12)
.L_12:
        /*001c*/ 	.word	0x00000000
        /*0020*/ 	.short	0x0005
        /*0022*/ 	.short	0x0028
        /*0024*/ 	.byte	0x00, 0xf4, 0x21, 0x00


	//----- nvinfo : EIATTR_KPARAM_INFO
	.align		4
.L_13:
        /*0028*/ 	.byte	0x04, 0x17
        /*002a*/ 	.short	(.L_15 - .L_14)
.L_14:
        /*002c*/ 	.word	0x00000000
        /*0030*/ 	.short	0x0004
        /*0032*/ 	.short	0x0020
        /*0034*/ 	.byte	0x00, 0xf4, 0x21, 0x00


	//----- nvinfo : EIATTR_KPARAM_INFO
	.align		4
.L_15:
        /*0038*/ 	.byte	0x04, 0x17
        /*003a*/ 	.short	(.L_17 - .L_16)
.L_16:
        /*003c*/ 	.word	0x00000000
        /*0040*/ 	.short	0x0003
        /*0042*/ 	.short	0x0018
        /*0044*/ 	.byte	0x00, 0xf4, 0x21, 0x00


	//----- nvinfo : EIATTR_KPARAM_INFO
	.align		4
.L_17:
        /*0048*/ 	.byte	0x04, 0x17
        /*004a*/ 	.short	(.L_19 - .L_18)
.L_18:
        /*004c*/ 	.word	0x00000000
        /*0050*/ 	.short	0x0002
        /*0052*/ 	.short	0x0010
        /*0054*/ 	.byte	0x00, 0xf4, 0x21, 0x00


	//----- nvinfo : EIATTR_KPARAM_INFO
	.align		4
.L_19:
        /*0058*/ 	.byte	0x04, 0x17
        /*005a*/ 	.short	(.L_21 - .L_20)
.L_20:
        /*005c*/ 	.word	0x00000000
        /*0060*/ 	.short	0x0001
        /*0062*/ 	.short	0x0008
        /*0064*/ 	.byte	0x00, 0xf4, 0x21, 0x00


	//----- nvinfo : EIATTR_KPARAM_INFO
	.align		4
.L_21:
        /*0068*/ 	.byte	0x04, 0x17
        /*006a*/ 	.short	(.L_23 - .L_22)
.L_22:
        /*006c*/ 	.word	0x00000000
        /*0070*/ 	.short	0x0000
        /*0072*/ 	.short	0x0000
        /*0074*/ 	.byte	0x00, 0xf4, 0x21, 0x00


	//----- nvinfo : EIATTR_SPARSE_MMA_MASK
	.align		4
.L_23:
        /*0078*/ 	.byte	0x03, 0x50
        /*007a*/ 	.short	0x0000


	//----- nvinfo : EIATTR_MAXREG_COUNT
	.align		4
        /*007c*/ 	.byte	0x03, 0x1b
        /*007e*/ 	.short	0x00ff


	//----- nvinfo : EIATTR_EXIT_INSTR_OFFSETS
	.align		4
        /*0080*/ 	.byte	0x04, 0x1c
        /*0082*/ 	.short	(.L_25 - .L_24)


	//   ....[0]....
.L_24:
        /*0084*/ 	.word	0x00000430


	//   ....[1]....
        /*0088*/ 	.word	0x00000450


	//----- nvinfo : EIATTR_REQNTID
	.align		4
.L_25:
        /*008c*/ 	.byte	0x04, 0x10
        /*008e*/ 	.short	(.L_27 - .L_26)
.L_26:
        /*0090*/ 	.word	0x00000080
        /*0094*/ 	.word	0x00000001
        /*0098*/ 	.word	0x00000001


	//----- nvinfo : EIATTR_CBANK_PARAM_SIZE
	.align		4
.L_27:
        /*009c*/ 	.byte	0x03, 0x19
        /*009e*/ 	.short	0x0034


	//----- nvinfo : EIATTR_PARAM_CBANK
	.align		4
        /*00a0*/ 	.byte	0x04, 0x0a
        /*00a2*/ 	.short	(.L_29 - .L_28)
	.align		4
.L_28:
        /*00a4*/ 	.word	index@(.nv.constant0.triton_poi_fused_cat_5)
        /*00a8*/ 	.short	0x0210
        /*00aa*/ 	.short	0x0034


	//----- nvinfo : EIATTR_SW_WAR
	.align		4
.L_29:
        /*00ac*/ 	.byte	0x04, 0x36
        /*00ae*/ 	.short	(.L_31 - .L_30)
.L_30:
        /*00b0*/ 	.word	0x00000008
.L_31:


//--------------------- .nv.callgraph             --------------------------
	.section	.nv.callgraph,"",@"SHT_CUDA_CALLGRAPH"
	.align	4
	.sectionentsize	8
	.align		4
        /*0000*/ 	.word	0x00000000
	.align		4
        /*0004*/ 	.word	0xffffffff
	.align		4
        /*0008*/ 	.word	0x00000000
	.align		4
        /*000c*/ 	.word	0xfffffffe
	.align		4
        /*0010*/ 	.word	0x00000000
	.align		4
        /*0014*/ 	.word	0xfffffffd
	.align		4
        /*0018*/ 	.word	0x00000000
	.align		4
        /*001c*/ 	.word	0xfffffffc


//--------------------- .text.triton_poi_fused_cat_5 --------------------------
	.section	.text.triton_poi_fused_cat_5,"ax",@progbits
	.align	128
        .global         triton_poi_fused_cat_5
        .type           triton_poi_fused_cat_5,@function
        .size           triton_poi_fused_cat_5,(.L_x_1 - triton_poi_fused_cat_5)
        .other          triton_poi_fused_cat_5,@"STO_CUDA_ENTRY STV_DEFAULT"
triton_poi_fused_cat_5:
.text.triton_poi_fused_cat_5:
[----:B------:R-:W0:Y:S02]  /*0000*/  LDC R1, c[0x0][0x28] ;  /* 0x00000a00ff017b82 */ /* 0x000e240000000800 */
[----:B------:R-:W1:Y:S01]  /*0010*/  S2R R0, SR_TID.X ;  /* 0x0000000000007919 */ /* 0x000e620000002100 */
[----:B------:R-:W2:Y:S01]  /*0020*/  LDC.64 R6, c[0x0][0x218] ;  /* 0x00008600ff067b82 */ /* 0x000ea20000000a00 */
[----:B------:R-:W-:Y:S01]  /*0030*/  ULDC.64 UR4, c[0x0][0x208] ;  /* 0x0000820000047ab9 */ /* 0x000fe20000000a00 */
[----:B------:R-:W-:Y:S01]  /*0040*/  IMAD.MOV.U32 R18, RZ, RZ, RZ ;  /* 0x000000ffff127224 */ /* 0x000fe200078e00ff */
[----:B------:R-:W3:Y:S05]  /*0050*/  S2R R3, SR_CTAID.X ;  /* 0x0000000000037919 */ /* 0x000eea0000002500 */
[----:B------:R-:W4:Y:S01]  /*0060*/  LDC.64 R8, c[0x0][0x220] ;  /* 0x00008800ff087b82 */ /* 0x000f220000000a00 */
[----:B-1----:R-:W-:-:S02]  /*0070*/  LOP3.LUT R0, R0, 0x7f, RZ, 0xc0, !PT ;  /* 0x0000007f00007812 */ /* 0x002fc400078ec0ff */
[----:B---3--:R-:W-:-:S03]  /*0080*/  SHF.R.S32.HI R2, RZ, 0x18, R3 ;  /* 0x00000018ff027819 */ /* 0x008fc60000011403 */
[----:B------:R-:W-:Y:S01]  /*0090*/  IMAD R0, R3, 0x80, R0 ;  /* 0x0000008003007824 */ /* 0x000fe200078e0200 */
[----:B------:R-:W-:-:S03]  /*00a0*/  SGXT R3, R2, 0x1 ;  /* 0x000000010203781a */ /* 0x000fc60000000200 */
[----:B------:R-:W-:Y:S01]  /*00b0*/  IMAD.HI R11, R0, 0x78787879, RZ ;  /* 0x78787879000b7827 */ /* 0x000fe200078e02ff */
[----:B------:R-:W-:-:S04]  /*00c0*/  LEA.HI R3, R3, R0, RZ, 0x4 ;  /* 0x0000000003037211 */ /* 0x000fc800078f20ff */
[----:B------:R-:W-:Y:S02]  /*00d0*/  SHF.R.U32.HI R10, RZ, 0x1f, R11 ;  /* 0x0000001fff0a7819 */ /* 0x000fe4000001160b */
[----:B------:R-:W-:Y:S02]  /*00e0*/  SHF.R.S32.HI R13, RZ, 0x4, R3 ;  /* 0x00000004ff0d7819 */ /* 0x000fe40000011403 */
[----:B------:R-:W-:Y:S02]  /*00f0*/  LOP3.LUT R15, R3, 0xfffffff0, RZ, 0xc0, !PT ;  /* 0xfffffff0030f7812 */ /* 0x000fe400078ec0ff */
[----:B------:R-:W-:Y:S01]  /*0100*/  LEA.HI.SX32 R11, R11, R10, 0x17 ;  /* 0x0000000a0b0b7211 */ /* 0x000fe200078fbaff */
[----:B------:R-:W-:-:S04]  /*0110*/  IMAD.HI R2, R13, 0x78787879, RZ ;  /* 0x787878790d027827 */ /* 0x000fc800078e02ff */
[----:B------:R-:W-:Y:S01]  /*0120*/  IMAD.IADD R10, R0, 0x1, -R15 ;  /* 0x00000001000a7824 */ /* 0x000fe200078e0a0f */
[----:B------:R-:W-:-:S03]  /*0130*/  SHF.R.U32.HI R5, RZ, 0x1f, R2 ;  /* 0x0000001fff057819 */ /* 0x000fc60000011602 */
[----:B------:R-:W-:Y:S01]  /*0140*/  IMAD R10, R11, 0x200, R10 ;  /* 0x000002000b0a7824 */ /* 0x000fe200078e020a */
[----:B------:R-:W-:Y:S02]  /*0150*/  LEA.HI.SX32 R12, R2, R5, 0x1b ;  /* 0x00000005020c7211 */ /* 0x000fe400078fdaff */
[----:B------:R-:W1:Y:S03]  /*0160*/  LDC.64 R2, c[0x0][0x230] ;  /* 0x00008c00ff027b82 */ /* 0x000e660000000a00 */
[----:B------:R-:W-:-:S04]  /*0170*/  IMAD R13, R12, -0x44, R13 ;  /* 0xffffffbc0c0d7824 */ /* 0x000fc800078e020d */
[C---:B------:R-:W-:Y:S01]  /*0180*/  VIADD R15, R13.reuse, 0xfffffffc ;  /* 0xfffffffc0d0f7836 */ /* 0x040fe20000000000 */
[----:B------:R-:W3:Y:S01]  /*0190*/  LDC.64 R4, c[0x0][0x228] ;  /* 0x00008a00ff047b82 */ /* 0x000ee20000000a00 */
[C-C-:B------:R-:W-:Y:S01]  /*01a0*/  IMAD R12, R13.reuse, 0x10, R10.reuse ;  /* 0x000000100d0c7824 */ /* 0x140fe200078e020a */
[----:B------:R-:W-:Y:S01]  /*01b0*/  ISETP.GT.AND P1, PT, R13, 0x23, PT ;  /* 0x000000230d00780c */ /* 0x000fe20003f24270 */
[C---:B------:R-:W-:Y:S01]  /*01c0*/  IMAD R17, R15.reuse, 0x10, R10 ;  /* 0x000000100f117824 */ /* 0x040fe200078e020a */
[----:B------:R-:W-:Y:S01]  /*01d0*/  ISETP.GE.U32.AND P0, PT, R15, 0x20, PT ;  /* 0x000000200f00780c */ /* 0x000fe20003f06070 */
[----:B------:R-:W-:Y:S01]  /*01e0*/  VIADD R19, R12, 0xfffffdc0 ;  /* 0xfffffdc00c137836 */ /* 0x000fe20000000000 */
[C---:B------:R-:W-:Y:S01]  /*01f0*/  ISETP.LT.AND P5, PT, R0.reuse, 0x1100, P1 ;  /* 0x000011000000780c */ /* 0x040fe20000fa1270 */
[----:B--2---:R-:W-:Y:S01]  /*0200*/  IMAD.WIDE R6, R17, 0x4, R6 ;  /* 0x0000000411067825 */ /* 0x004fe200078e0206 */
[----:B------:R-:W-:Y:S02]  /*0210*/  ISETP.LT.AND P4, PT, R0, 0x1100, !P0 ;  /* 0x000011000000780c */ /* 0x000fe40004781270 */
[----:B------:R-:W-:Y:S01]  /*0220*/  CS2R R16, SRZ ;  /* 0x0000000000107805 */ /* 0x000fe2000001ff00 */
[----:B------:R-:W-:-:S02]  /*0230*/  IMAD.MOV.U32 R12, RZ, RZ, RZ ;  /* 0x000000ffff0c7224 */ /* 0x000fc400078e00ff */
[----:B----4-:R-:W-:-:S04]  /*0240*/  IMAD.WIDE R8, R15, 0x4, R8 ;  /* 0x000000040f087825 */ /* 0x010fc800078e0208 */
[----:B-1----:R-:W-:Y:S02]  /*0250*/  IMAD.WIDE R14, R13, 0x4, R2 ;  /* 0x000000040d0e7825 */ /* 0x002fe400078e0202 */
[----:B------:R-:W1:Y:S02]  /*0260*/  LDC.64 R2, c[0x0][0x210] ;  /* 0x00008400ff027b82 */ /* 0x000e640000000a00 */
[----:B------:R-:W2:Y:S01]  /*0270*/  @P4 LDG.E R12, desc[UR4][R6.64] ;  /* 0x00000004060c4981 */ /* 0x000ea2000c1e1900 */
[----:B---3--:R-:W-:-:S03]  /*0280*/  IMAD.WIDE R4, R19, 0x4, R4 ;  /* 0x0000000413047825 */ /* 0x008fc600078e0204 */
[----:B------:R-:W3:Y:S04]  /*0290*/  @P4 LDG.E.EL R16, desc[UR4][R8.64] ;  /* 0x0000000408104981 */ /* 0x000ee8000c2e1900 */
[----:B------:R-:W4:Y:S04]  /*02a0*/  @P5 LDG.E.EL R18, desc[UR4][R14.64+-0x90] ;  /* 0xffff70040e125981 */ /* 0x000f28000c2e1900 */
[----:B------:R5:W4:Y:S01]  /*02b0*/  @P5 LDG.E R17, desc[UR4][R4.64] ;  /* 0x0000000404115981 */ /* 0x000b22000c1e1900 */
[----:B------:R-:W-:Y:S01]  /*02c0*/  ISETP.GE.AND P2, PT, R13, 0x4, PT ;  /* 0x000000040d00780c */ /* 0x000fe20003f46270 */
[----:B------:R-:W-:-:S03]  /*02d0*/  IMAD R10, R11, -0x440, R0 ;  /* 0xfffffbc00b0a7824 */ /* 0x000fc600078e0200 */
[C---:B------:R-:W-:Y:S01]  /*02e0*/  ISETP.LT.AND P3, PT, R0.reuse, 0x1100, !P2 ;  /* 0x000011000000780c */ /* 0x040fe20005761270 */
[----:B------:R-:W-:Y:S02]  /*02f0*/  IMAD R11, R11, 0x40, R10 ;  /* 0x000000400b0b7824 */ /* 0x000fe400078e020a */
[----:B------:R-:W-:Y:S02]  /*0300*/  IMAD.MOV.U32 R10, RZ, RZ, RZ ;  /* 0x000000ffff0a7224 */ /* 0x000fe400078e00ff */
[----:B-1----:R-:W-:Y:S01]  /*0310*/  IMAD.WIDE R2, R11, 0x4, R2 ;  /* 0x000000040b027825 */ /* 0x002fe200078e0202 */
[----:B-----5:R-:W1:Y:S07]  /*0320*/  LDC.64 R4, c[0x0][0x238] ;  /* 0x00008e00ff047b82 */ /* 0x020e6e0000000a00 */
[----:B------:R1:W5:Y:S02]  /*0330*/  @P3 LDG.E R10, desc[UR4][R2.64] ;  /* 0x00000004020a3981 */ /* 0x000364000c1e1900 */
[----:B-1----:R-:W-:Y:S01]  /*0340*/  IMAD.WIDE R2, R0, 0x4, R4 ;  /* 0x0000000400027825 */ /* 0x002fe200078e0204 */
[----:B--2---:R-:W-:-:S02]  /*0350*/  SEL R7, R12, RZ, P4 ;  /* 0x000000ff0c077207 */ /* 0x004fc40002000000 */
[----:B---3--:R-:W-:-:S04]  /*0360*/  SEL R16, R16, RZ, P4 ;  /* 0x000000ff10107207 */ /* 0x008fc80002000000 */
[----:B------:R-:W-:Y:S02]  /*0370*/  FSETP.GT.AND P4, PT, R7, -R16, PT ;  /* 0x800000100700720b */ /* 0x000fe40003f84000 */
[----:B----4-:R-:W-:Y:S02]  /*0380*/  SEL R18, R18, RZ, P5 ;  /* 0x000000ff12127207 */ /* 0x010fe40002800000 */
[----:B------:R-:W-:Y:S01]  /*0390*/  SEL R17, R17, RZ, P5 ;  /* 0x000000ff11117207 */ /* 0x000fe20002800000 */
[----:B------:R-:W-:-:S03]  /*03a0*/  FADD R16, R7, R16 ;  /* 0x0000001007107221 */ /* 0x000fc60000000000 */
[C---:B------:R-:W-:Y:S01]  /*03b0*/  FSETP.GT.AND P5, PT, R17.reuse, -R18, PT ;  /* 0x800000121100720b */ /* 0x040fe20003fa4000 */
[----:B------:R-:W-:-:S04]  /*03c0*/  FADD R18, R17, R18 ;  /* 0x0000001211127221 */ /* 0x000fc80000000000 */
[----:B------:R-:W-:Y:S01]  /*03d0*/  @!P4 FMUL R16, R16, 0.20000000298023223877 ;  /* 0x3e4ccccd1010c820 */ /* 0x000fe20000400000 */
[----:B------:R-:W-:-:S07]  /*03e0*/  ISETP.GE.AND P4, PT, R0, 0x1100, PT ;  /* 0x000011000000780c */ /* 0x000fce0003f86270 */
[----:B------:R-:W-:Y:S01]  /*03f0*/  @!P5 FMUL R18, R18, 0.20000000298023223877 ;  /* 0x3e4ccccd1212d820 */ /* 0x000fe20000400000 */
[----:B-----5:R-:W-:-:S04]  /*0400*/  SEL R7, R10, RZ, P3 ;  /* 0x000000ff0a077207 */ /* 0x020fc80001800000 */
[----:B------:R-:W-:-:S04]  /*0410*/  @P0 FSEL R16, R18, RZ, P1 ;  /* 0x000000ff12100208 */ /* 0x000fc80000800000 */
[----:B------:R-:W-:Y:S01]  /*0420*/  SEL R7, R7, R16, !P2 ;  /* 0x0000001007077207 */ /* 0x000fe20005000000 */
[----:B------:R-:W-:Y:S06]  /*0430*/  @P4 EXIT ;  /* 0x000000000000494d */ /* 0x000fec0003800000 */
[----:B------:R-:W-:Y:S01]  /*0440*/  STG.E desc[UR4][R2.64], R7 ;  /* 0x0000000702007986 */ /* 0x000fe2000c101904 */
[----:B------:R-:W-:Y:S05]  /*0450*/  EXIT ;  /* 0x000000000000794d */ /* 0x000fea0003800000 */
.L_x_0:
[----:B------:R-:W-:-:S00]  /*0460*/  BRA `(.L_x_0) ;  /* 0xfffffffc00fc7947 */ /* 0x000fc0000383ffff */
[----:B------:R-:W-:-:S00]  /*0470*/  NOP ;  /* 0x0000000000007918 */ /* 0x000fc00000000000 */
        /* <DEDUP_REMOVED lines=8> */
.L_x_1:


//--------------------- .nv.constant0.triton_poi_fused_cat_5 --------------------------
	.section	.nv.constant0.triton_poi_fused_cat_5,"a",@progbits
	.sectionflags	@""
	.align	4
.nv.constant0.triton_poi_fused_cat_5:
	.zero		580
